//
// Generated by NVIDIA NVVM Compiler
//
// Compiler Build ID: CL-36424714
// Cuda compilation tools, release 13.0, V13.0.88
// Based on NVVM 20.0.0
//

.version 9.0
.target sm_100
.address_size 64

	// .globl	_Z22simple_interleaved_sumPfS_i
.extern .shared .align 16 .b8 partialSum[];

.visible .entry _Z22simple_interleaved_sumPfS_i(
	.param .u64 .ptr .align 1 _Z22simple_interleaved_sumPfS_i_param_0,
	.param .u64 .ptr .align 1 _Z22simple_interleaved_sumPfS_i_param_1,
	.param .u32 _Z22simple_interleaved_sumPfS_i_param_2
)
{
	.reg .pred 	%p<8>;
	.reg .b32 	%r<18>;
	.reg .b32 	%f<9>;
	.reg .b64 	%rd<9>;

	ld.param.u64 	%rd1, [_Z22simple_interleaved_sumPfS_i_param_0];
	ld.param.u64 	%rd2, [_Z22simple_interleaved_sumPfS_i_param_1];
	ld.param.u32 	%r8, [_Z22simple_interleaved_sumPfS_i_param_2];
	mov.u32 	%r1, %tid.x;
	mov.u32 	%r2, %ctaid.x;
	mov.u32 	%r3, %ntid.x;
	mad.lo.s32 	%r4, %r2, %r3, %r1;
	setp.ge.u32 	%p1, %r4, %r8;
	mov.f32 	%f8, 0f00000000;
	@%p1 bra 	$L__BB0_2;
	cvta.to.global.u64 	%rd3, %rd1;
	mul.wide.u32 	%rd4, %r4, 4;
	add.s64 	%rd5, %rd3, %rd4;
	ld.global.f32 	%f8, [%rd5];
$L__BB0_2:
	shl.b32 	%r9, %r1, 2;
	mov.u32 	%r10, partialSum;
	add.s32 	%r5, %r10, %r9;
	st.shared.f32 	[%r5], %f8;
	bar.sync 	0;
	setp.lt.u32 	%p2, %r3, 2;
	@%p2 bra 	$L__BB0_7;
	mov.b32 	%r17, 1;
$L__BB0_4:
	bar.sync 	0;
	shl.b32 	%r7, %r17, 1;
	add.s32 	%r12, %r7, -1;
	and.b32  	%r13, %r12, %r1;
	setp.ne.s32 	%p3, %r13, 0;
	add.s32 	%r14, %r17, %r1;
	setp.ge.u32 	%p4, %r14, %r3;
	or.pred  	%p5, %p4, %p3;
	@%p5 bra 	$L__BB0_6;
	shl.b32 	%r15, %r17, 2;
	add.s32 	%r16, %r5, %r15;
	ld.shared.f32 	%f4, [%r16];
	ld.shared.f32 	%f5, [%r5];
	add.f32 	%f6, %f4, %f5;
	st.shared.f32 	[%r5], %f6;
$L__BB0_6:
	setp.lt.u32 	%p6, %r7, %r3;
	mov.u32 	%r17, %r7;
	@%p6 bra 	$L__BB0_4;
$L__BB0_7:
	setp.ne.s32 	%p7, %r1, 0;
	@%p7 bra 	$L__BB0_9;
	ld.shared.f32 	%f7, [partialSum];
	cvta.to.global.u64 	%rd6, %rd2;
	mul.wide.u32 	%rd7, %r2, 4;
	add.s64 	%rd8, %rd6, %rd7;
	st.global.f32 	[%rd8], %f7;
$L__BB0_9:
	ret;

}


// ===== COMPILED SASS (sm_100) =====

	.target	sm_100

	.elftype	@"ET_EXEC"


//--------------------- .note.nv.tkinfo           --------------------------
	.section	.note.nv.tkinfo,"",@"SHT_NOTE"
	.sectionflags	@"SHF_NOTE_NV_TKINFO"
	.tkinfo
        /*0018*/ 	.word	0x00000002
        /*0030*/ 	.string	""
        /*0030*/ 	.string	"ptxas"
        /*0030*/ 	.string	"Cuda compilation tools, release 13.0, V13.0.88"
        /*0030*/ 	.string	"Build cuda_13.0.r13.0/compiler.36424714_0"
        /*0030*/ 	.string	"-arch sm_100 -m 64 "



//--------------------- .note.nv.cuinfo           --------------------------
	.section	.note.nv.cuinfo,"",@"SHT_NOTE"
	.sectionflags	@"SHF_NOTE_NV_CUINFO"
        /*0018*/ 	.short	0x0002
        /*001a*/ 	.short	0x0064
        /*001c*/ 	.short	0x0082
	.zero		2


//--------------------- .nv.info                  --------------------------
	.section	.nv.info,"",@"SHT_CUDA_INFO"
	.align	4


	//----- nvinfo : EIATTR_REGCOUNT
	.align		4
        /*0000*/ 	.byte	0x04, 0x2f
        /*0002*/ 	.short	(.L_1 - .L_0)
	.align		4
.L_0:
        /*0004*/ 	.word	index@(_Z22simple_interleaved_sumPfS_i)
        /*0008*/ 	.word	0x0000000b


	//----- nvinfo : EIATTR_FRAME_SIZE
	.align		4
.L_1:
        /*000c*/ 	.byte	0x04, 0x11
        /*000e*/ 	.short	(.L_3 - .L_2)
	.align		4
.L_2:
        /*0010*/ 	.word	index@(_Z22simple_interleaved_sumPfS_i)
        /*0014*/ 	.word	0x00000000


	//----- nvinfo : EIATTR_MIN_STACK_SIZE
	.align		4
.L_3:
        /*0018*/ 	.byte	0x04, 0x12
        /*001a*/ 	.short	(.L_5 - .L_4)
	.align		4
.L_4:
        /*001c*/ 	.word	index@(_Z22simple_interleaved_sumPfS_i)
        /*0020*/ 	.word	0x00000000
.L_5:


//--------------------- .nv.compat                --------------------------
	.section	.nv.compat,"",@"SHT_CUDA_COMPAT_INFO"
	.align	4
        /*0000*/ 	.byte	0x02, 0x09, 0x00, 0x00, 0x02, 0x02, 0x01, 0x00, 0x02, 0x05, 0x05, 0x00, 0x03, 0x07, 0x01, 0x01
        /*0010*/ 	.byte	0x02, 0x03, 0x00, 0x00, 0x02, 0x06, 0x01, 0x00, 0x04, 0x0b, 0x08, 0x00, 0x09, 0x00, 0x00, 0x00
        /*0020*/ 	.byte	0x00, 0x00, 0x00, 0x00


//--------------------- .nv.info._Z22simple_interleaved_sumPfS_i --------------------------
	.section	.nv.info._Z22simple_interleaved_sumPfS_i,"",@"SHT_CUDA_INFO"
	.sectionflags	@""
	.align	4


	//----- nvinfo : EIATTR_CUDA_API_VERSION
	.align		4
        /*0000*/ 	.byte	0x04, 0x37
        /*0002*/ 	.short	(.L_7 - .L_6)
.L_6:
        /*0004*/ 	.word	0x00000082


	//----- nvinfo : EIATTR_KPARAM_INFO
	.align		4
.L_7:
        /*0008*/ 	.byte	0x04, 0x17
        /*000a*/ 	.short	(.L_9 - .L_8)
.L_8:
        /*000c*/ 	.word	0x00000000
        /*0010*/ 	.short	0x0002
        /*0012*/ 	.short	0x0010
        /*0014*/ 	.byte	0x00, 0xf0, 0x11, 0x00


	//----- nvinfo : EIATTR_KPARAM_INFO
	.align		4
.L_9:
        /*0018*/ 	.byte	0x04, 0x17
        /*001a*/ 	.short	(.L_11 - .L_10)
.L_10:
        /*001c*/ 	.word	0x00000000
        /*0020*/ 	.short	0x0001
        /*0022*/ 	.short	0x0008
        /*0024*/ 	.byte	0x00, 0xf5, 0x21, 0x00


	//----- nvinfo : EIATTR_KPARAM_INFO
	.align		4
.L_11:
        /*0028*/ 	.byte	0x04, 0x17
        /*002a*/ 	.short	(.L_13 - .L_12)
.L_12:
        /*002c*/ 	.word	0x00000000
        /*0030*/ 	.short	0x0000
        /*0032*/ 	.short	0x0000
        /*0034*/ 	.byte	0x00, 0xf5, 0x21, 0x00


	//----- nvinfo : EIATTR_SPARSE_MMA_MASK
	.align		4
.L_13:
        /*0038*/ 	.byte	0x03, 0x50
        /*003a*/ 	.short	0x0000


	//----- nvinfo : EIATTR_MAXREG_COUNT
	.align		4
        /*003c*/ 	.byte	0x03, 0x1b
        /*003e*/ 	.short	0x00ff


	//----- nvinfo : EIATTR_NUM_BARRIERS
	.align		4
        /*0040*/ 	.byte	0x02, 0x4c
        /*0042*/ 	.byte	0x01
	.zero		1


	//----- nvinfo : EIATTR_MERCURY_ISA_VERSION
	.align		4
        /*0044*/ 	.byte	0x03, 0x5f
        /*0046*/ 	.short	0x0101


	//----- nvinfo : EIATTR_VRC_CTA_INIT_COUNT
	.align		4
        /*0048*/ 	.byte	0x02, 0x4a
	.zero		1
	.zero		1


	//----- nvinfo : EIATTR_EXIT_INSTR_OFFSETS
	.align		4
        /*004c*/ 	.byte	0x04, 0x1c
        /*004e*/ 	.short	(.L_15 - .L_14)


	//   ....[0]....
.L_14:
        /*0050*/ 	.word	0x00000240


	//   ....[1]....
        /*0054*/ 	.word	0x000002c0


	//----- nvinfo : EIATTR_CBANK_PARAM_SIZE
	.align		4
.L_15:
        /*0058*/ 	.byte	0x03, 0x19
        /*005a*/ 	.short	0x0014


	//----- nvinfo : EIATTR_PARAM_CBANK
	.align		4
        /*005c*/ 	.byte	0x04, 0x0a
        /*005e*/ 	.short	(.L_17 - .L_16)
	.align		4
.L_16:
        /*0060*/ 	.word	index@(.nv.constant0._Z22simple_interleaved_sumPfS_i)
        /*0064*/ 	.short	0x0380
        /*0066*/ 	.short	0x0014


	//----- nvinfo : EIATTR_SW_WAR
	.align		4
.L_17:
        /*0068*/ 	.byte	0x04, 0x36
        /*006a*/ 	.short	(.L_19 - .L_18)
.L_18:
        /*006c*/ 	.word	0x00000008
.L_19:


//--------------------- .nv.callgraph             --------------------------
	.section	.nv.callgraph,"",@"SHT_CUDA_CALLGRAPH"
	.align	4
	.sectionentsize	8
	.align		4
        /*0000*/ 	.word	0x00000000
	.align		4
        /*0004*/ 	.word	0xffffffff
	.align		4
        /*0008*/ 	.word	0x00000000
	.align		4
        /*000c*/ 	.word	0xfffffffe
	.align		4
        /*0010*/ 	.word	0x00000000
	.align		4
        /*0014*/ 	.word	0xfffffffd
	.align		4
        /*0018*/ 	.word	0x00000000
	.align		4
        /*001c*/ 	.word	0xfffffffc


//--------------------- .text._Z22simple_interleaved_sumPfS_i --------------------------
	.section	.text._Z22simple_interleaved_sumPfS_i,"ax",@progbits
	.align	128
        .global         _Z22simple_interleaved_sumPfS_i
        .type           _Z22simple_interleaved_sumPfS_i,@function
        .size           _Z22simple_interleaved_sumPfS_i,(.L_x_3 - _Z22simple_interleaved_sumPfS_i)
        .other          _Z22simple_interleaved_sumPfS_i,@"STO_CUDA_ENTRY STV_DEFAULT"
_Z22simple_interleaved_sumPfS_i:
.text._Z22simple_interleaved_sumPfS_i:
[----:B------:R-:W-:Y:S01]  /*0000*/  LDC R1, c[0x0][0x37c] ;  /* 0x0000df00ff017b82 */ /* 0x000fe20000000800 */
[----:B------:R-:W0:Y:S01]  /*0010*/  S2R R7, SR_TID.X ;  /* 0x0000000000077919 */ /* 0x000e220000002100 */
[----:B------:R-:W0:Y:S01]  /*0020*/  LDCU UR8, c[0x0][0x360] ;  /* 0x00006c00ff0877ac */ /* 0x000e220008000800 */
[----:B------:R-:W-:Y:S01]  /*0030*/  IMAD.MOV.U32 R0, RZ, RZ, RZ ;  /* 0x000000ffff007224 */ /* 0x000fe200078e00ff */
[----:B------:R-:W0:Y:S01]  /*0040*/  S2R R6, SR_CTAID.X ;  /* 0x0000000000067919 */ /* 0x000e220000002500 */
[----:B------:R-:W1:Y:S01]  /*0050*/  LDCU UR4, c[0x0][0x390] ;  /* 0x00007200ff0477ac */ /* 0x000e620008000800 */
[----:B------:R-:W2:Y:S01]  /*0060*/  LDCU.64 UR6, c[0x0][0x358] ;  /* 0x00006b00ff0677ac */ /* 0x000ea20008000a00 */
[----:B0-----:R-:W-:-:S05]  /*0070*/  IMAD R5, R6, UR8, R7 ;  /* 0x0000000806057c24 */ /* 0x001fca000f8e0207 */
[----:B-1----:R-:W-:-:S13]  /*0080*/  ISETP.GE.U32.AND P0, PT, R5, UR4, PT ;  /* 0x0000000405007c0c */ /* 0x002fda000bf06070 */
[----:B------:R-:W0:Y:S02]  /*0090*/  @!P0 LDC.64 R2, c[0x0][0x380] ;  /* 0x0000e000ff028b82 */ /* 0x000e240000000a00 */
[----:B0-----:R-:W-:-:S05]  /*00a0*/  @!P0 IMAD.WIDE.U32 R2, R5, 0x4, R2 ;  /* 0x0000000405028825 */ /* 0x001fca00078e0002 */
[----:B--2---:R-:W2:Y:S01]  /*00b0*/  @!P0 LDG.E R0, desc[UR6][R2.64] ;  /* 0x0000000602008981 */ /* 0x004ea2000c1e1900 */
[----:B------:R-:W0:Y:S01]  /*00c0*/  S2UR UR5, SR_CgaCtaId ;  /* 0x00000000000579c3 */ /* 0x000e220000008800 */
[----:B------:R-:W-:Y:S01]  /*00d0*/  UMOV UR4, 0x400 ;  /* 0x0000040000047882 */ /* 0x000fe20000000000 */
[----:B------:R-:W-:Y:S01]  /*00e0*/  UISETP.GE.U32.AND UP0, UPT, UR8, 0x2, UPT ;  /* 0x000000020800788c */ /* 0x000fe2000bf06070 */
[----:B------:R-:W-:Y:S01]  /*00f0*/  ISETP.NE.AND P1, PT, R7, RZ, PT ;  /* 0x000000ff0700720c */ /* 0x000fe20003f25270 */
[----:B0-----:R-:W-:-:S06]  /*0100*/  ULEA UR4, UR5, UR4, 0x18 ;  /* 0x0000000405047291 */ /* 0x001fcc000f8ec0ff */
[----:B------:R-:W-:-:S05]  /*0110*/  LEA R5, R7, UR4, 0x2 ;  /* 0x0000000407057c11 */ /* 0x000fca000f8e10ff */
[----:B--2---:R0:W-:Y:S01]  /*0120*/  STS [R5], R0 ;  /* 0x0000000005007388 */ /* 0x0041e20000000800 */
[----:B------:R-:W-:Y:S06]  /*0130*/  BAR.SYNC.DEFER_BLOCKING 0x0 ;  /* 0x0000000000007b1d */ /* 0x000fec0000010000 */
[----:B------:R-:W-:Y:S05]  /*0140*/  BRA.U !UP0, `(.L_x_0) ;  /* 0x00000001083c7547 */ /* 0x000fea000b800000 */
[----:B0-----:R-:W-:-:S07]  /*0150*/  HFMA2 R0, -RZ, RZ, 0, 5.9604644775390625e-08 ;  /* 0x00000001ff007431 */ /* 0x001fce00000001ff */
.L_x_1:
[----:B------:R-:W-:Y:S01]  /*0160*/  IMAD.SHL.U32 R8, R0, 0x2, RZ ;  /* 0x0000000200087824 */ /* 0x000fe200078e00ff */
[----:B------:R-:W-:Y:S01]  /*0170*/  BAR.SYNC.DEFER_BLOCKING 0x0 ;  /* 0x0000000000007b1d */ /* 0x000fe20000010000 */
[----:B------:R-:W-:-:S03]  /*0180*/  IMAD.IADD R3, R7, 0x1, R0 ;  /* 0x0000000107037824 */ /* 0x000fc600078e0200 */
[----:B------:R-:W-:-:S04]  /*0190*/  IADD3 R2, PT, PT, R8, -0x1, RZ ;  /* 0xffffffff08027810 */ /* 0x000fc80007ffe0ff */
[----:B------:R-:W-:-:S04]  /*01a0*/  LOP3.LUT P0, RZ, R2, R7, RZ, 0xc0, !PT ;  /* 0x0000000702ff7212 */ /* 0x000fc8000780c0ff */
[----:B------:R-:W-:-:S13]  /*01b0*/  ISETP.GE.U32.OR P0, PT, R3, UR8, P0 ;  /* 0x0000000803007c0c */ /* 0x000fda0008706470 */
[----:B------:R-:W-:Y:S01]  /*01c0*/  @!P0 LEA R2, R0, R5, 0x2 ;  /* 0x0000000500028211 */ /* 0x000fe200078e10ff */
[----:B------:R-:W-:Y:S01]  /*01d0*/  @!P0 LDS R3, [R5] ;  /* 0x0000000005038984 */ /* 0x000fe20000000800 */
[----:B------:R-:W-:-:S04]  /*01e0*/  IMAD.MOV.U32 R0, RZ, RZ, R8 ;  /* 0x000000ffff007224 */ /* 0x000fc800078e0008 */
[----:B------:R-:W0:Y:S02]  /*01f0*/  @!P0 LDS R2, [R2] ;  /* 0x0000000002028984 */ /* 0x000e240000000800 */
[----:B0-----:R-:W-:-:S05]  /*0200*/  @!P0 FADD R4, R2, R3 ;  /* 0x0000000302048221 */ /* 0x001fca0000000000 */
[----:B------:R1:W-:Y:S01]  /*0210*/  @!P0 STS [R5], R4 ;  /* 0x0000000405008388 */ /* 0x0003e20000000800 */
[----:B------:R-:W-:-:S13]  /*0220*/  ISETP.GE.U32.AND P0, PT, R8, UR8, PT ;  /* 0x0000000808007c0c */ /* 0x000fda000bf06070 */
[----:B-1----:R-:W-:Y:S05]  /*0230*/  @!P0 BRA `(.L_x_1) ;  /* 0xfffffffc00c88947 */ /* 0x002fea000383ffff */
.L_x_0:
[----:B------:R-:W-:Y:S05]  /*0240*/  @P1 EXIT ;  /* 0x000000000000194d */ /* 0x000fea0003800000 */
[----:B------:R-:W1:Y:S01]  /*0250*/  S2UR UR5, SR_CgaCtaId ;  /* 0x00000000000579c3 */ /* 0x000e620000008800 */
[----:B------:R-:W-:-:S07]  /*0260*/  UMOV UR4, 0x400 ;  /* 0x0000040000047882 */ /* 0x000fce0000000000 */
[----:B------:R-:W2:Y:S01]  /*0270*/  LDC.64 R2, c[0x0][0x388] ;  /* 0x0000e200ff027b82 */ /* 0x000ea20000000a00 */
[----:B-1----:R-:W-:Y:S01]  /*0280*/  ULEA UR4, UR5, UR4, 0x18 ;  /* 0x0000000405047291 */ /* 0x002fe2000f8ec0ff */
[----:B--2---:R-:W-:-:S08]  /*0290*/  IMAD.WIDE.U32 R2, R6, 0x4, R2 ;  /* 0x0000000406027825 */ /* 0x004fd000078e0002 */
[----:B0-----:R-:W0:Y:S04]  /*02a0*/  LDS R5, [UR4] ;  /* 0x00000004ff057984 */ /* 0x001e280008000800 */
[----:B0-----:R-:W-:Y:S01]  /*02b0*/  STG.E desc[UR6][R2.64], R5 ;  /* 0x0000000502007986 */ /* 0x001fe2000c101906 */
[----:B------:R-:W-:Y:S05]  /*02c0*/  EXIT ;  /* 0x000000000000794d */ /* 0x000fea0003800000 */
.L_x_2:
[----:B------:R-:W-:-:S00]  /*02d0*/  BRA `(.L_x_2) ;  /* 0xfffffffc00fc7947 */ /* 0x000fc0000383ffff */
[----:B------:R-:W-:-:S00]  /*02e0*/  NOP ;  /* 0x0000000000007918 */ /* 0x000fc00000000000 */
        /* <DEDUP_REMOVED lines=9> */
.L_x_3:


//--------------------- .nv.shared._Z22simple_interleaved_sumPfS_i --------------------------
	.section	.nv.shared._Z22simple_interleaved_sumPfS_i,"aw",@nobits
	.sectionflags	@""
	.align	16
	.zero		1024


//--------------------- .nv.shared.reserved.0     --------------------------
	.section	.nv.shared.reserved.0,"aw",@nobits
	.weak		__nv_reservedSMEM_offset_0_alias
	.size		__nv_reservedSMEM_offset_0_alias, 0, 64
	.other		__nv_reservedSMEM_offset_0_alias,@"STO_CUDA_RESERVED_SHARED STV_DEFAULT"
__nv_reservedSMEM_offset_0_alias:
	.zero		0
	.zero		64


//--------------------- .nv.constant0._Z22simple_interleaved_sumPfS_i --------------------------
	.section	.nv.constant0._Z22simple_interleaved_sumPfS_i,"a",@progbits
	.sectionflags	@""
	.align	4
.nv.constant0._Z22simple_interleaved_sumPfS_i:
	.zero		916


//--------------------- SYMBOLS --------------------------

	.type		.nv.reservedSmem.offset0,@object
	.size		.nv.reservedSmem.offset0,0x4
	.type		.nv.reservedSmem.cap,@object
	.size		.nv.reservedSmem.cap,0x4
